	.headerflags	@"EF_CUDA_TEXMODE_UNIFIED EF_CUDA_64BIT_ADDRESS EF_CUDA_ACCELERATORS EF_CUDA_SM90 EF_CUDA_VIRTUAL_SM(EF_CUDA_SM90)"
	.elftype	@"ET_EXEC"


//--------------------- .nv.info                  --------------------------
	.section	.nv.info,"",@"SHT_CUDA_INFO"
	.align	4


	//----- nvinfo : EIATTR_REGCOUNT
	.align		4
        /*0000*/ 	.byte	0x04, 0x2f
        /*0002*/ 	.short	(.L_1 - .L_0)
	.align		4
.L_0:
        /*0004*/ 	.word	index@(triton_poi_fused_convolution_leaky_relu_41)
        /*0008*/ 	.word	0x00000014


	//----- nvinfo : EIATTR_MIN_STACK_SIZE
	.align		4
.L_1:
        /*000c*/ 	.byte	0x04, 0x12
        /*000e*/ 	.short	(.L_3 - .L_2)
	.align		4
.L_2:
        /*0010*/ 	.word	index@(triton_poi_fused_convolution_leaky_relu_41)
        /*0014*/ 	.word	0x00000000


	//----- nvinfo : EIATTR_FRAME_SIZE
	.align		4
.L_3:
        /*0018*/ 	.byte	0x04, 0x11
        /*001a*/ 	.short	(.L_5 - .L_4)
	.align		4
.L_4:
        /*001c*/ 	.word	index@(triton_poi_fused_convolution_leaky_relu_41)
        /*0020*/ 	.word	0x00000000


	//----- nvinfo : EIATTR_MIN_STACK_SIZE
	.align		4
.L_5:
        /*0024*/ 	.byte	0x04, 0x12
        /*0026*/ 	.short	(.L_7 - .L_6)
	.align		4
.L_6:
        /*0028*/ 	.word	index@(triton_poi_fused_convolution_leaky_relu_41)
        /*002c*/ 	.word	0x00000000
.L_7:


//--------------------- .nv.info.triton_poi_fused_convolution_leaky_relu_41 --------------------------
	.section	.nv.info.triton_poi_fused_convolution_leaky_relu_41,"",@"SHT_CUDA_INFO"
	.sectionflags	@""
	.align	4


	//----- nvinfo : EIATTR_CUDA_API_VERSION
	.align		4
        /*0000*/ 	.byte	0x04, 0x37
        /*0002*/ 	.short	(.L_9 - .L_8)
.L_8:
        /*0004*/ 	.word	0x0000007c


	//----- nvinfo : EIATTR_KPARAM_INFO
	.align		4
.L_9:
        /*0008*/ 	.byte	0x04, 0x17
        /*000a*/ 	.short	(.L_11 - .L_10)
.L_10:
        /*000c*/ 	.word	0x00000000
        /*0010*/ 	.short	0x0005
        /*0012*/ 	.short	0x0028
        /*0014*/ 	.byte	0x00, 0xf0, 0x11, 0x00


	//----- nvinfo : EIATTR_KPARAM_INFO
	.align		4
.L_11:
        /*0018*/ 	.byte	0x04, 0x17
        /*001a*/ 	.short	(.L_13 - .L_12)
.L_12:
        /*001c*/ 	.word	0x00000000
        /*0020*/ 	.short	0x0004
        /*0022*/ 	.short	0x0020
        /*0024*/ 	.byte	0x00, 0xf4, 0x21, 0x00


	//----- nvinfo : EIATTR_KPARAM_INFO
	.align		4
.L_13:
        /*0028*/ 	.byte	0x04, 0x17
        /*002a*/ 	.short	(.L_15 - .L_14)
.L_14:
        /*002c*/ 	.word	0x00000000
        /*0030*/ 	.short	0x0003
        /*0032*/ 	.short	0x0018
        /*0034*/ 	.byte	0x00, 0xf4, 0x21, 0x00


	//----- nvinfo : EIATTR_KPARAM_INFO
	.align		4
.L_15:
        /*0038*/ 	.byte	0x04, 0x17
        /*003a*/ 	.short	(.L_17 - .L_16)
.L_16:
        /*003c*/ 	.word	0x00000000
        /*0040*/ 	.short	0x0002
        /*0042*/ 	.short	0x0010
        /*0044*/ 	.byte	0x00, 0xf4, 0x21, 0x00


	//----- nvinfo : EIATTR_KPARAM_INFO
	.align		4
.L_17:
        /*0048*/ 	.byte	0x04, 0x17
        /*004a*/ 	.short	(.L_19 - .L_18)
.L_18:
        /*004c*/ 	.word	0x00000000
        /*0050*/ 	.short	0x0001
        /*0052*/ 	.short	0x0008
        /*0054*/ 	.byte	0x00, 0xf4, 0x21, 0x00


	//----- nvinfo : EIATTR_KPARAM_INFO
	.align		4
.L_19:
        /*0058*/ 	.byte	0x04, 0x17
        /*005a*/ 	.short	(.L_21 - .L_20)
.L_20:
        /*005c*/ 	.word	0x00000000
        /*0060*/ 	.short	0x0000
        /*0062*/ 	.short	0x0000
        /*0064*/ 	.byte	0x00, 0xf4, 0x21, 0x00


	//----- nvinfo : EIATTR_SPARSE_MMA_MASK
	.align		4
.L_21:
        /*0068*/ 	.byte	0x03, 0x50
        /*006a*/ 	.short	0x0000


	//----- nvinfo : EIATTR_MAXREG_COUNT
	.align		4
        /*006c*/ 	.byte	0x03, 0x1b
        /*006e*/ 	.short	0x00ff


	//----- nvinfo : EIATTR_EXIT_INSTR_OFFSETS
	.align		4
        /*0070*/ 	.byte	0x04, 0x1c
        /*0072*/ 	.short	(.L_23 - .L_22)


	//   ....[0]....
.L_22:
        /*0074*/ 	.word	0x000002a0


	//----- nvinfo : EIATTR_REQNTID
	.align		4
.L_23:
        /*0078*/ 	.byte	0x04, 0x10
        /*007a*/ 	.short	(.L_25 - .L_24)
.L_24:
        /*007c*/ 	.word	0x00000080
        /*0080*/ 	.word	0x00000001
        /*0084*/ 	.word	0x00000001


	//----- nvinfo : EIATTR_CBANK_PARAM_SIZE
	.align		4
.L_25:
        /*0088*/ 	.byte	0x03, 0x19
        /*008a*/ 	.short	0x002c


	//----- nvinfo : EIATTR_PARAM_CBANK
	.align		4
        /*008c*/ 	.byte	0x04, 0x0a
        /*008e*/ 	.short	(.L_27 - .L_26)
	.align		4
.L_26:
        /*0090*/ 	.word	index@(.nv.constant0.triton_poi_fused_convolution_leaky_relu_41)
        /*0094*/ 	.short	0x0210
        /*0096*/ 	.short	0x002c


	//----- nvinfo : EIATTR_SW_WAR
	.align		4
.L_27:
        /*0098*/ 	.byte	0x04, 0x36
        /*009a*/ 	.short	(.L_29 - .L_28)
.L_28:
        /*009c*/ 	.word	0x00000008
.L_29:


//--------------------- .nv.callgraph             --------------------------
	.section	.nv.callgraph,"",@"SHT_CUDA_CALLGRAPH"
	.align	4
	.sectionentsize	8
	.align		4
        /*0000*/ 	.word	0x00000000
	.align		4
        /*0004*/ 	.word	0xffffffff
	.align		4
        /*0008*/ 	.word	0x00000000
	.align		4
        /*000c*/ 	.word	0xfffffffe
	.align		4
        /*0010*/ 	.word	0x00000000
	.align		4
        /*0014*/ 	.word	0xfffffffd
	.align		4
        /*0018*/ 	.word	0x00000000
	.align		4
        /*001c*/ 	.word	0xfffffffc


//--------------------- .text.triton_poi_fused_convolution_leaky_relu_41 --------------------------
	.section	.text.triton_poi_fused_convolution_leaky_relu_41,"ax",@progbits
	.align	128
        .global         triton_poi_fused_convolution_leaky_relu_41
        .type           triton_poi_fused_convolution_leaky_relu_41,@function
        .size           triton_poi_fused_convolution_leaky_relu_41,(.L_x_1 - triton_poi_fused_convolution_leaky_relu_41)
        .other          triton_poi_fused_convolution_leaky_relu_41,@"STO_CUDA_ENTRY STV_DEFAULT"
triton_poi_fused_convolution_leaky_relu_41:
.text.triton_poi_fused_convolution_leaky_relu_41:
[----:B------:R-:W-:Y:S01]  /*0000*/  LDC R1, c[0x0][0x28] ;  /* 0x00000a00ff017b82 */ /* 0x000fe20000000800 */
[----:B------:R-:W1:Y:S07]  /*0010*/  S2R R0, SR_TID.X ;  /* 0x0000000000007919 */ /* 0x000e6e0000002100 */
[----:B------:R-:W2:Y:S01]  /*0020*/  LDC.64 R4, c[0x0][0x220] ;  /* 0x00008800ff047b82 */ /* 0x000ea20000000a00 */
[----:B------:R-:W-:Y:S01]  /*0030*/  ULDC.64 UR4, c[0x0][0x208] ;  /* 0x0000820000047ab9 */ /* 0x000fe20000000a00 */
[----:B------:R-:W-:Y:S01]  /*0040*/  ULDC.64 UR6, c[0x0][0x228] ;  /* 0x00008a0000067ab9 */ /* 0x000fe20000000a00 */
[----:B------:R-:W3:Y:S01]  /*0050*/  S2R R11, SR_CTAID.X ;  /* 0x00000000000b7919 */ /* 0x000ee20000002500 */
[----:B------:R-:W-:-:S04]  /*0060*/  ULDC.64 UR8, c[0x0][0x230] ;  /* 0x00008c0000087ab9 */ /* 0x000fc80000000a00 */
[----:B------:R-:W4:Y:S01]  /*0070*/  LDC.64 R6, c[0x0][0x218] ;  /* 0x00008600ff067b82 */ /* 0x000f220000000a00 */
[----:B-1----:R-:W-:Y:S02]  /*0080*/  LOP3.LUT R0, R0, 0x7f, RZ, 0xc0, !PT ;  /* 0x0000007f00007812 */ /* 0x002fe400078ec0ff */
[----:B---3--:R-:W-:-:S03]  /*0090*/  SHF.R.U32.HI R2, RZ, 0x18, R11 ;  /* 0x00000018ff027819 */ /* 0x008fc6000001160b */
[----:B------:R-:W-:Y:S01]  /*00a0*/  IMAD R11, R11, 0x80, R0 ;  /* 0x000000800b0b7824 */ /* 0x000fe200078e0200 */
[----:B------:R-:W-:-:S03]  /*00b0*/  SGXT.U32 R0, R2, 0x1 ;  /* 0x000000010200781a */ /* 0x000fc60000000000 */
[C---:B----4-:R-:W-:Y:S01]  /*00c0*/  IMAD.WIDE R6, R11.reuse, 0x4, R6 ;  /* 0x000000040b067825 */ /* 0x050fe200078e0206 */
[----:B------:R-:W1:Y:S03]  /*00d0*/  LDC.64 R2, c[0x0][0x210] ;  /* 0x00008400ff027b82 */ /* 0x000e660000000a00 */
[----:B------:R-:W-:Y:S01]  /*00e0*/  IMAD.IADD R0, R11, 0x1, R0 ;  /* 0x000000010b007824 */ /* 0x000fe200078e0200 */
[----:B------:R-:W3:Y:S04]  /*00f0*/  LDG.E R12, desc[UR4][R6.64] ;  /* 0x00000004060c7981 */ /* 0x000ee8000c1e1900 */
[--C-:B------:R-:W-:Y:S02]  /*0100*/  SHF.R.S32.HI R8, RZ, 0x1, R0.reuse ;  /* 0x00000001ff087819 */ /* 0x100fe40000011400 */
[----:B------:R-:W-:-:S04]  /*0110*/  SHF.R.S32.HI R9, RZ, 0x1f, R0 ;  /* 0x0000001fff097819 */ /* 0x000fc80000011400 */
[----:B------:R-:W-:-:S04]  /*0120*/  LEA.HI R9, R9, R8, RZ, 0x9 ;  /* 0x0000000809097211 */ /* 0x000fc800078f48ff */
[----:B------:R-:W-:-:S05]  /*0130*/  LOP3.LUT R9, R9, 0xfffffe00, RZ, 0xc0, !PT ;  /* 0xfffffe0009097812 */ /* 0x000fca00078ec0ff */
[----:B------:R-:W-:Y:S02]  /*0140*/  IMAD.IADD R9, R8, 0x1, -R9 ;  /* 0x0000000108097824 */ /* 0x000fe400078e0a09 */
[----:B-1----:R-:W-:-:S04]  /*0150*/  IMAD.WIDE R2, R11, 0x4, R2 ;  /* 0x000000040b027825 */ /* 0x002fc800078e0202 */
[----:B--2---:R-:W-:Y:S01]  /*0160*/  IMAD.WIDE R4, R9, 0x4, R4 ;  /* 0x0000000409047825 */ /* 0x004fe200078e0204 */
[----:B------:R-:W2:Y:S05]  /*0170*/  LDG.E R0, desc[UR4][R2.64] ;  /* 0x0000000402007981 */ /* 0x000eaa000c1e1900 */
[----:B------:R-:W2:Y:S01]  /*0180*/  LDG.E.EL R5, desc[UR4][R4.64] ;  /* 0x0000000404057981 */ /* 0x000ea2000c2e1900 */
[----:B------:R-:W-:Y:S02]  /*0190*/  SHF.R.S32.HI R14, RZ, 0x1f, R11 ;  /* 0x0000001fff0e7819 */ /* 0x000fe4000001140b */
[----:B------:R-:W-:Y:S02]  /*01a0*/  IADD3 R8, P2, R11, UR6, RZ ;  /* 0x000000060b087c10 */ /* 0x000fe4000ff5e0ff */
[----:B------:R-:W-:-:S02]  /*01b0*/  IADD3 R10, P3, R11, UR8, RZ ;  /* 0x000000080b0a7c10 */ /* 0x000fc4000ff7e0ff */
[----:B------:R-:W-:Y:S02]  /*01c0*/  IADD3.X R9, R14, UR7, RZ, P2, !PT ;  /* 0x000000070e097c10 */ /* 0x000fe400097fe4ff */
[----:B------:R-:W-:Y:S02]  /*01d0*/  IADD3.X R11, R14, UR9, RZ, P3, !PT ;  /* 0x000000090e0b7c10 */ /* 0x000fe40009ffe4ff */
[C---:B--2---:R-:W-:Y:S02]  /*01e0*/  FSETP.GT.AND P0, PT, R0.reuse, -R5, PT ;  /* 0x800000050000720b */ /* 0x044fe40003f04000 */
[C---:B---3--:R-:W-:Y:S01]  /*01f0*/  FSETP.GT.AND P1, PT, R5.reuse, -R12, PT ;  /* 0x8000000c0500720b */ /* 0x048fe20003f24000 */
[----:B------:R-:W-:Y:S01]  /*0200*/  FADD R13, R0, R5 ;  /* 0x00000005000d7221 */ /* 0x000fe20000000000 */
[----:B------:R-:W-:Y:S01]  /*0210*/  FADD R5, R5, R12 ;  /* 0x0000000c05057221 */ /* 0x000fe20000000000 */
[----:B------:R-:W-:Y:S02]  /*0220*/  SEL R15, RZ, 0x1, !P0 ;  /* 0x00000001ff0f7807 */ /* 0x000fe40004000000 */
[----:B------:R-:W-:-:S06]  /*0230*/  SEL R17, RZ, 0x1, !P1 ;  /* 0x00000001ff117807 */ /* 0x000fcc0004800000 */
[----:B------:R-:W-:Y:S02]  /*0240*/  @!P0 FMUL R13, R13, 0.10000000149011611938 ;  /* 0x3dcccccd0d0d8820 */ /* 0x000fe40000400000 */
[----:B------:R-:W-:Y:S01]  /*0250*/  @!P1 FMUL R5, R5, 0.10000000149011611938 ;  /* 0x3dcccccd05059820 */ /* 0x000fe20000400000 */
[----:B------:R-:W-:Y:S04]  /*0260*/  STG.E.U8 desc[UR4][R8.64], R15 ;  /* 0x0000000f08007986 */ /* 0x000fe8000c101104 */
[----:B------:R-:W-:Y:S04]  /*0270*/  STG.E desc[UR4][R2.64], R13 ;  /* 0x0000000d02007986 */ /* 0x000fe8000c101904 */
[----:B------:R-:W-:Y:S04]  /*0280*/  STG.E.U8 desc[UR4][R10.64], R17 ;  /* 0x000000110a007986 */ /* 0x000fe8000c101104 */
[----:B------:R-:W-:Y:S01]  /*0290*/  STG.E desc[UR4][R6.64], R5 ;  /* 0x0000000506007986 */ /* 0x000fe2000c101904 */
[----:B------:R-:W-:Y:S05]  /*02a0*/  EXIT ;  /* 0x000000000000794d */ /* 0x000fea0003800000 */
.L_x_0:
[----:B------:R-:W-:-:S00]  /*02b0*/  BRA `(.L_x_0) ;  /* 0xfffffffc00fc7947 */ /* 0x000fc0000383ffff */
[----:B------:R-:W-:-:S00]  /*02c0*/  NOP ;  /* 0x0000000000007918 */ /* 0x000fc00000000000 */
        /* <DEDUP_REMOVED lines=11> */
.L_x_1:


//--------------------- .nv.constant0.triton_poi_fused_convolution_leaky_relu_41 --------------------------
	.section	.nv.constant0.triton_poi_fused_convolution_leaky_relu_41,"a",@progbits
	.sectionflags	@""
	.align	4
.nv.constant0.triton_poi_fused_convolution_leaky_relu_41:
	.zero		572
